//
// Generated by NVIDIA NVVM Compiler
//
// Compiler Build ID: CL-36424714
// Cuda compilation tools, release 13.0, V13.0.88
// Based on NVVM 20.0.0
//

.version 9.0
.target sm_100
.address_size 64

	// .globl	_Z7computePfS_PiS0_S_

.visible .entry _Z7computePfS_PiS0_S_(
	.param .u64 .ptr .align 1 _Z7computePfS_PiS0_S__param_0,
	.param .u64 .ptr .align 1 _Z7computePfS_PiS0_S__param_1,
	.param .u64 .ptr .align 1 _Z7computePfS_PiS0_S__param_2,
	.param .u64 .ptr .align 1 _Z7computePfS_PiS0_S__param_3,
	.param .u64 .ptr .align 1 _Z7computePfS_PiS0_S__param_4
)
{
	.reg .pred 	%p<2>;
	.reg .b32 	%r<9>;
	.reg .b32 	%f<11>;
	.reg .b64 	%rd<14>;

	ld.param.u64 	%rd2, [_Z7computePfS_PiS0_S__param_0];
	ld.param.u64 	%rd4, [_Z7computePfS_PiS0_S__param_1];
	ld.param.u64 	%rd5, [_Z7computePfS_PiS0_S__param_3];
	ld.param.u64 	%rd3, [_Z7computePfS_PiS0_S__param_4];
	cvta.to.global.u64 	%rd6, %rd5;
	cvta.to.global.u64 	%rd1, %rd4;
	mov.u32 	%r2, %tid.x;
	mov.u32 	%r3, %ntid.x;
	mov.u32 	%r4, %ctaid.x;
	mad.lo.s32 	%r1, %r3, %r4, %r2;
	mov.b32 	%r5, 0;
	st.global.u32 	[%rd1], %r5;
	ld.global.u32 	%r6, [%rd6];
	mul.wide.s32 	%rd7, %r6, 4;
	add.s64 	%rd8, %rd1, %rd7;
	st.global.u32 	[%rd8+-4], %r5;
	ld.global.u32 	%r7, [%rd6];
	add.s32 	%r8, %r7, -2;
	setp.ge.s32 	%p1, %r1, %r8;
	@%p1 bra 	$L__BB0_2;
	cvta.to.global.u64 	%rd9, %rd3;
	cvta.to.global.u64 	%rd10, %rd2;
	ld.global.f32 	%f1, [%rd9];
	mul.wide.s32 	%rd11, %r1, 4;
	add.s64 	%rd12, %rd10, %rd11;
	ld.global.f32 	%f2, [%rd12];
	add.f32 	%f3, %f1, %f1;
	mov.f32 	%f4, 0f3F800000;
	sub.f32 	%f5, %f4, %f3;
	ld.global.f32 	%f6, [%rd12+4];
	mul.f32 	%f7, %f5, %f6;
	fma.rn.f32 	%f8, %f1, %f2, %f7;
	ld.global.f32 	%f9, [%rd12+8];
	fma.rn.f32 	%f10, %f1, %f9, %f8;
	add.s64 	%rd13, %rd1, %rd11;
	st.global.f32 	[%rd13+4], %f10;
$L__BB0_2:
	ret;

}


// ===== COMPILED SASS (sm_100) =====

	.target	sm_100

	.elftype	@"ET_EXEC"


//--------------------- .note.nv.tkinfo           --------------------------
	.section	.note.nv.tkinfo,"",@"SHT_NOTE"
	.sectionflags	@"SHF_NOTE_NV_TKINFO"
	.tkinfo
        /*0018*/ 	.word	0x00000002
        /*0030*/ 	.string	""
        /*0030*/ 	.string	"ptxas"
        /*0030*/ 	.string	"Cuda compilation tools, release 13.0, V13.0.88"
        /*0030*/ 	.string	"Build cuda_13.0.r13.0/compiler.36424714_0"
        /*0030*/ 	.string	"-arch sm_100 -m 64 "



//--------------------- .note.nv.cuinfo           --------------------------
	.section	.note.nv.cuinfo,"",@"SHT_NOTE"
	.sectionflags	@"SHF_NOTE_NV_CUINFO"
        /*0018*/ 	.short	0x0002
        /*001a*/ 	.short	0x0064
        /*001c*/ 	.short	0x0082
	.zero		2


//--------------------- .nv.info                  --------------------------
	.section	.nv.info,"",@"SHT_CUDA_INFO"
	.align	4


	//----- nvinfo : EIATTR_REGCOUNT
	.align		4
        /*0000*/ 	.byte	0x04, 0x2f
        /*0002*/ 	.short	(.L_1 - .L_0)
	.align		4
.L_0:
        /*0004*/ 	.word	index@(_Z7computePfS_PiS0_S_)
        /*0008*/ 	.word	0x00000010


	//----- nvinfo : EIATTR_FRAME_SIZE
	.align		4
.L_1:
        /*000c*/ 	.byte	0x04, 0x11
        /*000e*/ 	.short	(.L_3 - .L_2)
	.align		4
.L_2:
        /*0010*/ 	.word	index@(_Z7computePfS_PiS0_S_)
        /*0014*/ 	.word	0x00000000


	//----- nvinfo : EIATTR_MIN_STACK_SIZE
	.align		4
.L_3:
        /*0018*/ 	.byte	0x04, 0x12
        /*001a*/ 	.short	(.L_5 - .L_4)
	.align		4
.L_4:
        /*001c*/ 	.word	index@(_Z7computePfS_PiS0_S_)
        /*0020*/ 	.word	0x00000000
.L_5:


//--------------------- .nv.compat                --------------------------
	.section	.nv.compat,"",@"SHT_CUDA_COMPAT_INFO"
	.align	4
        /*0000*/ 	.byte	0x02, 0x09, 0x00, 0x00, 0x02, 0x02, 0x01, 0x00, 0x02, 0x05, 0x05, 0x00, 0x03, 0x07, 0x01, 0x01
        /*0010*/ 	.byte	0x02, 0x03, 0x00, 0x00, 0x02, 0x06, 0x01, 0x00, 0x04, 0x0b, 0x08, 0x00, 0x09, 0x00, 0x00, 0x00
        /*0020*/ 	.byte	0x00, 0x00, 0x00, 0x00


//--------------------- .nv.info._Z7computePfS_PiS0_S_ --------------------------
	.section	.nv.info._Z7computePfS_PiS0_S_,"",@"SHT_CUDA_INFO"
	.sectionflags	@""
	.align	4


	//----- nvinfo : EIATTR_CUDA_API_VERSION
	.align		4
        /*0000*/ 	.byte	0x04, 0x37
        /*0002*/ 	.short	(.L_7 - .L_6)
.L_6:
        /*0004*/ 	.word	0x00000082


	//----- nvinfo : EIATTR_KPARAM_INFO
	.align		4
.L_7:
        /*0008*/ 	.byte	0x04, 0x17
        /*000a*/ 	.short	(.L_9 - .L_8)
.L_8:
        /*000c*/ 	.word	0x00000000
        /*0010*/ 	.short	0x0004
        /*0012*/ 	.short	0x0020
        /*0014*/ 	.byte	0x00, 0xf5, 0x21, 0x00


	//----- nvinfo : EIATTR_KPARAM_INFO
	.align		4
.L_9:
        /*0018*/ 	.byte	0x04, 0x17
        /*001a*/ 	.short	(.L_11 - .L_10)
.L_10:
        /*001c*/ 	.word	0x00000000
        /*0020*/ 	.short	0x0003
        /*0022*/ 	.short	0x0018
        /*0024*/ 	.byte	0x00, 0xf5, 0x21, 0x00


	//----- nvinfo : EIATTR_KPARAM_INFO
	.align		4
.L_11:
        /*0028*/ 	.byte	0x04, 0x17
        /*002a*/ 	.short	(.L_13 - .L_12)
.L_12:
        /*002c*/ 	.word	0x00000000
        /*0030*/ 	.short	0x0002
        /*0032*/ 	.short	0x0010
        /*0034*/ 	.byte	0x00, 0xf5, 0x21, 0x00


	//----- nvinfo : EIATTR_KPARAM_INFO
	.align		4
.L_13:
        /*0038*/ 	.byte	0x04, 0x17
        /*003a*/ 	.short	(.L_15 - .L_14)
.L_14:
        /*003c*/ 	.word	0x00000000
        /*0040*/ 	.short	0x0001
        /*0042*/ 	.short	0x0008
        /*0044*/ 	.byte	0x00, 0xf5, 0x21, 0x00


	//----- nvinfo : EIATTR_KPARAM_INFO
	.align		4
.L_15:
        /*0048*/ 	.byte	0x04, 0x17
        /*004a*/ 	.short	(.L_17 - .L_16)
.L_16:
        /*004c*/ 	.word	0x00000000
        /*0050*/ 	.short	0x0000
        /*0052*/ 	.short	0x0000
        /*0054*/ 	.byte	0x00, 0xf5, 0x21, 0x00


	//----- nvinfo : EIATTR_SPARSE_MMA_MASK
	.align		4
.L_17:
        /*0058*/ 	.byte	0x03, 0x50
        /*005a*/ 	.short	0x0000


	//----- nvinfo : EIATTR_MAXREG_COUNT
	.align		4
        /*005c*/ 	.byte	0x03, 0x1b
        /*005e*/ 	.short	0x00ff


	//----- nvinfo : EIATTR_MERCURY_ISA_VERSION
	.align		4
        /*0060*/ 	.byte	0x03, 0x5f
        /*0062*/ 	.short	0x0101


	//----- nvinfo : EIATTR_VRC_CTA_INIT_COUNT
	.align		4
        /*0064*/ 	.byte	0x02, 0x4a
	.zero		1
	.zero		1


	//----- nvinfo : EIATTR_EXIT_INSTR_OFFSETS
	.align		4
        /*0068*/ 	.byte	0x04, 0x1c
        /*006a*/ 	.short	(.L_19 - .L_18)


	//   ....[0]....
.L_18:
        /*006c*/ 	.word	0x00000100


	//   ....[1]....
        /*0070*/ 	.word	0x000001f0


	//----- nvinfo : EIATTR_CBANK_PARAM_SIZE
	.align		4
.L_19:
        /*0074*/ 	.byte	0x03, 0x19
        /*0076*/ 	.short	0x0028


	//----- nvinfo : EIATTR_PARAM_CBANK
	.align		4
        /*0078*/ 	.byte	0x04, 0x0a
        /*007a*/ 	.short	(.L_21 - .L_20)
	.align		4
.L_20:
        /*007c*/ 	.word	index@(.nv.constant0._Z7computePfS_PiS0_S_)
        /*0080*/ 	.short	0x0380
        /*0082*/ 	.short	0x0028


	//----- nvinfo : EIATTR_SW_WAR
	.align		4
.L_21:
        /*0084*/ 	.byte	0x04, 0x36
        /*0086*/ 	.short	(.L_23 - .L_22)
.L_22:
        /*0088*/ 	.word	0x00000008
.L_23:


//--------------------- .nv.callgraph             --------------------------
	.section	.nv.callgraph,"",@"SHT_CUDA_CALLGRAPH"
	.align	4
	.sectionentsize	8
	.align		4
        /*0000*/ 	.word	0x00000000
	.align		4
        /*0004*/ 	.word	0xffffffff
	.align		4
        /*0008*/ 	.word	0x00000000
	.align		4
        /*000c*/ 	.word	0xfffffffe
	.align		4
        /*0010*/ 	.word	0x00000000
	.align		4
        /*0014*/ 	.word	0xfffffffd
	.align		4
        /*0018*/ 	.word	0x00000000
	.align		4
        /*001c*/ 	.word	0xfffffffc


//--------------------- .text._Z7computePfS_PiS0_S_ --------------------------
	.section	.text._Z7computePfS_PiS0_S_,"ax",@progbits
	.align	128
        .global         _Z7computePfS_PiS0_S_
        .type           _Z7computePfS_PiS0_S_,@function
        .size           _Z7computePfS_PiS0_S_,(.L_x_1 - _Z7computePfS_PiS0_S_)
        .other          _Z7computePfS_PiS0_S_,@"STO_CUDA_ENTRY STV_DEFAULT"
_Z7computePfS_PiS0_S_:
.text._Z7computePfS_PiS0_S_:
[----:B------:R-:W-:Y:S08]  /*0000*/  LDC R1, c[0x0][0x37c] ;  /* 0x0000df00ff017b82 */ /* 0x000ff00000000800 */
[----:B------:R-:W0:Y:S01]  /*0010*/  LDC.64 R4, c[0x0][0x388] ;  /* 0x0000e200ff047b82 */ /* 0x000e220000000a00 */
[----:B------:R-:W0:Y:S07]  /*0020*/  LDCU.64 UR4, c[0x0][0x358] ;  /* 0x00006b00ff0477ac */ /* 0x000e2e0008000a00 */
[----:B------:R-:W1:Y:S08]  /*0030*/  LDC.64 R6, c[0x0][0x398] ;  /* 0x0000e600ff067b82 */ /* 0x000e700000000a00 */
[----:B------:R-:W2:Y:S01]  /*0040*/  LDC.64 R2, c[0x0][0x388] ;  /* 0x0000e200ff027b82 */ /* 0x000ea20000000a00 */
[----:B0-----:R0:W-:Y:S04]  /*0050*/  STG.E desc[UR4][R4.64], RZ ;  /* 0x000000ff04007986 */ /* 0x0011e8000c101904 */
[----:B-1----:R-:W2:Y:S01]  /*0060*/  LDG.E R9, desc[UR4][R6.64] ;  /* 0x0000000406097981 */ /* 0x002ea2000c1e1900 */
[----:B------:R-:W1:Y:S01]  /*0070*/  S2R R11, SR_TID.X ;  /* 0x00000000000b7919 */ /* 0x000e620000002100 */
[----:B------:R-:W1:Y:S01]  /*0080*/  S2R R10, SR_CTAID.X ;  /* 0x00000000000a7919 */ /* 0x000e620000002500 */
[----:B------:R-:W1:Y:S01]  /*0090*/  LDCU UR6, c[0x0][0x360] ;  /* 0x00006c00ff0677ac */ /* 0x000e620008000800 */
[----:B--2---:R-:W-:-:S05]  /*00a0*/  IMAD.WIDE R8, R9, 0x4, R2 ;  /* 0x0000000409087825 */ /* 0x004fca00078e0202 */
[----:B------:R0:W-:Y:S04]  /*00b0*/  STG.E desc[UR4][R8.64+-0x4], RZ ;  /* 0xfffffcff08007986 */ /* 0x0001e8000c101904 */
[----:B------:R-:W2:Y:S01]  /*00c0*/  LDG.E R0, desc[UR4][R6.64] ;  /* 0x0000000406007981 */ /* 0x000ea2000c1e1900 */
[----:B-1----:R-:W-:Y:S01]  /*00d0*/  IMAD R11, R10, UR6, R11 ;  /* 0x000000060a0b7c24 */ /* 0x002fe2000f8e020b */
[----:B--2---:R-:W-:-:S04]  /*00e0*/  IADD3 R0, PT, PT, R0, -0x2, RZ ;  /* 0xfffffffe00007810 */ /* 0x004fc80007ffe0ff */
[----:B------:R-:W-:-:S13]  /*00f0*/  ISETP.GE.AND P0, PT, R11, R0, PT ;  /* 0x000000000b00720c */ /* 0x000fda0003f06270 */
[----:B0-----:R-:W-:Y:S05]  /*0100*/  @P0 EXIT ;  /* 0x000000000000094d */ /* 0x001fea0003800000 */
[----:B------:R-:W0:Y:S08]  /*0110*/  LDC.64 R4, c[0x0][0x3a0] ;  /* 0x0000e800ff047b82 */ /* 0x000e300000000a00 */
[----:B------:R-:W1:Y:S01]  /*0120*/  LDC.64 R6, c[0x0][0x380] ;  /* 0x0000e000ff067b82 */ /* 0x000e620000000a00 */
[----:B0-----:R-:W2:Y:S01]  /*0130*/  LDG.E R4, desc[UR4][R4.64] ;  /* 0x0000000404047981 */ /* 0x001ea2000c1e1900 */
[----:B-1----:R-:W-:-:S05]  /*0140*/  IMAD.WIDE R6, R11, 0x4, R6 ;  /* 0x000000040b067825 */ /* 0x002fca00078e0206 */
[----:B------:R-:W3:Y:S04]  /*0150*/  LDG.E R13, desc[UR4][R6.64+0x4] ;  /* 0x00000404060d7981 */ /* 0x000ee8000c1e1900 */
[----:B------:R-:W4:Y:S04]  /*0160*/  LDG.E R9, desc[UR4][R6.64] ;  /* 0x0000000406097981 */ /* 0x000f28000c1e1900 */
[----:B------:R-:W5:Y:S01]  /*0170*/  LDG.E R8, desc[UR4][R6.64+0x8] ;  /* 0x0000080406087981 */ /* 0x000f62000c1e1900 */
[----:B------:R-:W-:-:S04]  /*0180*/  IMAD.WIDE R2, R11, 0x4, R2 ;  /* 0x000000040b027825 */ /* 0x000fc800078e0202 */
[----:B--2---:R-:W-:-:S04]  /*0190*/  FADD R0, R4, R4 ;  /* 0x0000000404007221 */ /* 0x004fc80000000000 */
[----:B------:R-:W-:-:S04]  /*01a0*/  FADD R0, -R0, 1 ;  /* 0x3f80000000007421 */ /* 0x000fc80000000100 */
[----:B---3--:R-:W-:-:S04]  /*01b0*/  FMUL R13, R0, R13 ;  /* 0x0000000d000d7220 */ /* 0x008fc80000400000 */
[----:B----4-:R-:W-:-:S04]  /*01c0*/  FFMA R9, R4, R9, R13 ;  /* 0x0000000904097223 */ /* 0x010fc8000000000d */
[----:B-----5:R-:W-:-:S05]  /*01d0*/  FFMA R9, R4, R8, R9 ;  /* 0x0000000804097223 */ /* 0x020fca0000000009 */
[----:B------:R-:W-:Y:S01]  /*01e0*/  STG.E desc[UR4][R2.64+0x4], R9 ;  /* 0x0000040902007986 */ /* 0x000fe2000c101904 */
[----:B------:R-:W-:Y:S05]  /*01f0*/  EXIT ;  /* 0x000000000000794d */ /* 0x000fea0003800000 */
.L_x_0:
[----:B------:R-:W-:-:S00]  /*0200*/  BRA `(.L_x_0) ;  /* 0xfffffffc00fc7947 */ /* 0x000fc0000383ffff */
[----:B------:R-:W-:-:S00]  /*0210*/  NOP ;  /* 0x0000000000007918 */ /* 0x000fc00000000000 */
        /* <DEDUP_REMOVED lines=14> */
.L_x_1:


//--------------------- .nv.shared.reserved.0     --------------------------
	.section	.nv.shared.reserved.0,"aw",@nobits
	.weak		__nv_reservedSMEM_offset_0_alias
	.size		__nv_reservedSMEM_offset_0_alias, 0, 64
	.other		__nv_reservedSMEM_offset_0_alias,@"STO_CUDA_RESERVED_SHARED STV_DEFAULT"
__nv_reservedSMEM_offset_0_alias:
	.zero		0
	.zero		64


//--------------------- .nv.constant0._Z7computePfS_PiS0_S_ --------------------------
	.section	.nv.constant0._Z7computePfS_PiS0_S_,"a",@progbits
	.sectionflags	@""
	.align	4
.nv.constant0._Z7computePfS_PiS0_S_:
	.zero		936


//--------------------- SYMBOLS --------------------------

	.type		.nv.reservedSmem.offset0,@object
	.size		.nv.reservedSmem.offset0,0x4
